	.headerflags	@"EF_CUDA_TEXMODE_UNIFIED EF_CUDA_64BIT_ADDRESS EF_CUDA_ACCELERATORS EF_CUDA_SM90 EF_CUDA_VIRTUAL_SM(EF_CUDA_SM90)"
	.elftype	@"ET_EXEC"


//--------------------- .nv.info                  --------------------------
	.section	.nv.info,"",@"SHT_CUDA_INFO"
	.align	4


	//----- nvinfo : EIATTR_REGCOUNT
	.align		4
        /*0000*/ 	.byte	0x04, 0x2f
        /*0002*/ 	.short	(.L_1 - .L_0)
	.align		4
.L_0:
        /*0004*/ 	.word	index@(triton_poi_fused_add_convolution_3)
        /*0008*/ 	.word	0x0000000e


	//----- nvinfo : EIATTR_MIN_STACK_SIZE
	.align		4
.L_1:
        /*000c*/ 	.byte	0x04, 0x12
        /*000e*/ 	.short	(.L_3 - .L_2)
	.align		4
.L_2:
        /*0010*/ 	.word	index@(triton_poi_fused_add_convolution_3)
        /*0014*/ 	.word	0x00000000


	//----- nvinfo : EIATTR_FRAME_SIZE
	.align		4
.L_3:
        /*0018*/ 	.byte	0x04, 0x11
        /*001a*/ 	.short	(.L_5 - .L_4)
	.align		4
.L_4:
        /*001c*/ 	.word	index@(triton_poi_fused_add_convolution_3)
        /*0020*/ 	.word	0x00000000


	//----- nvinfo : EIATTR_MIN_STACK_SIZE
	.align		4
.L_5:
        /*0024*/ 	.byte	0x04, 0x12
        /*0026*/ 	.short	(.L_7 - .L_6)
	.align		4
.L_6:
        /*0028*/ 	.word	index@(triton_poi_fused_add_convolution_3)
        /*002c*/ 	.word	0x00000000
.L_7:


//--------------------- .nv.info.triton_poi_fused_add_convolution_3 --------------------------
	.section	.nv.info.triton_poi_fused_add_convolution_3,"",@"SHT_CUDA_INFO"
	.sectionflags	@""
	.align	4


	//----- nvinfo : EIATTR_CUDA_API_VERSION
	.align		4
        /*0000*/ 	.byte	0x04, 0x37
        /*0002*/ 	.short	(.L_9 - .L_8)
.L_8:
        /*0004*/ 	.word	0x0000007c


	//----- nvinfo : EIATTR_KPARAM_INFO
	.align		4
.L_9:
        /*0008*/ 	.byte	0x04, 0x17
        /*000a*/ 	.short	(.L_11 - .L_10)
.L_10:
        /*000c*/ 	.word	0x00000000
        /*0010*/ 	.short	0x0003
        /*0012*/ 	.short	0x0018
        /*0014*/ 	.byte	0x00, 0xf0, 0x11, 0x00


	//----- nvinfo : EIATTR_KPARAM_INFO
	.align		4
.L_11:
        /*0018*/ 	.byte	0x04, 0x17
        /*001a*/ 	.short	(.L_13 - .L_12)
.L_12:
        /*001c*/ 	.word	0x00000000
        /*0020*/ 	.short	0x0002
        /*0022*/ 	.short	0x0010
        /*0024*/ 	.byte	0x00, 0xf4, 0x21, 0x00


	//----- nvinfo : EIATTR_KPARAM_INFO
	.align		4
.L_13:
        /*0028*/ 	.byte	0x04, 0x17
        /*002a*/ 	.short	(.L_15 - .L_14)
.L_14:
        /*002c*/ 	.word	0x00000000
        /*0030*/ 	.short	0x0001
        /*0032*/ 	.short	0x0008
        /*0034*/ 	.byte	0x00, 0xf4, 0x21, 0x00


	//----- nvinfo : EIATTR_KPARAM_INFO
	.align		4
.L_15:
        /*0038*/ 	.byte	0x04, 0x17
        /*003a*/ 	.short	(.L_17 - .L_16)
.L_16:
        /*003c*/ 	.word	0x00000000
        /*0040*/ 	.short	0x0000
        /*0042*/ 	.short	0x0000
        /*0044*/ 	.byte	0x00, 0xf4, 0x21, 0x00


	//----- nvinfo : EIATTR_SPARSE_MMA_MASK
	.align		4
.L_17:
        /*0048*/ 	.byte	0x03, 0x50
        /*004a*/ 	.short	0x0000


	//----- nvinfo : EIATTR_MAXREG_COUNT
	.align		4
        /*004c*/ 	.byte	0x03, 0x1b
        /*004e*/ 	.short	0x00ff


	//----- nvinfo : EIATTR_EXIT_INSTR_OFFSETS
	.align		4
        /*0050*/ 	.byte	0x04, 0x1c
        /*0052*/ 	.short	(.L_19 - .L_18)


	//   ....[0]....
.L_18:
        /*0054*/ 	.word	0x000001c0


	//   ....[1]....
        /*0058*/ 	.word	0x000001e0


	//----- nvinfo : EIATTR_REQNTID
	.align		4
.L_19:
        /*005c*/ 	.byte	0x04, 0x10
        /*005e*/ 	.short	(.L_21 - .L_20)
.L_20:
        /*0060*/ 	.word	0x00000080
        /*0064*/ 	.word	0x00000001
        /*0068*/ 	.word	0x00000001


	//----- nvinfo : EIATTR_CBANK_PARAM_SIZE
	.align		4
.L_21:
        /*006c*/ 	.byte	0x03, 0x19
        /*006e*/ 	.short	0x001c


	//----- nvinfo : EIATTR_PARAM_CBANK
	.align		4
        /*0070*/ 	.byte	0x04, 0x0a
        /*0072*/ 	.short	(.L_23 - .L_22)
	.align		4
.L_22:
        /*0074*/ 	.word	index@(.nv.constant0.triton_poi_fused_add_convolution_3)
        /*0078*/ 	.short	0x0210
        /*007a*/ 	.short	0x001c


	//----- nvinfo : EIATTR_SW_WAR
	.align		4
.L_23:
        /*007c*/ 	.byte	0x04, 0x36
        /*007e*/ 	.short	(.L_25 - .L_24)
.L_24:
        /*0080*/ 	.word	0x00000008
.L_25:


//--------------------- .nv.callgraph             --------------------------
	.section	.nv.callgraph,"",@"SHT_CUDA_CALLGRAPH"
	.align	4
	.sectionentsize	8
	.align		4
        /*0000*/ 	.word	0x00000000
	.align		4
        /*0004*/ 	.word	0xffffffff
	.align		4
        /*0008*/ 	.word	0x00000000
	.align		4
        /*000c*/ 	.word	0xfffffffe
	.align		4
        /*0010*/ 	.word	0x00000000
	.align		4
        /*0014*/ 	.word	0xfffffffd
	.align		4
        /*0018*/ 	.word	0x00000000
	.align		4
        /*001c*/ 	.word	0xfffffffc


//--------------------- .text.triton_poi_fused_add_convolution_3 --------------------------
	.section	.text.triton_poi_fused_add_convolution_3,"ax",@progbits
	.align	128
        .global         triton_poi_fused_add_convolution_3
        .type           triton_poi_fused_add_convolution_3,@function
        .size           triton_poi_fused_add_convolution_3,(.L_x_1 - triton_poi_fused_add_convolution_3)
        .other          triton_poi_fused_add_convolution_3,@"STO_CUDA_ENTRY STV_DEFAULT"
triton_poi_fused_add_convolution_3:
.text.triton_poi_fused_add_convolution_3:
[----:B------:R-:W0:Y:S02]  /*0000*/  LDC R1, c[0x0][0x28] ;  /* 0x00000a00ff017b82 */ /* 0x000e240000000800 */
[----:B------:R-:W1:Y:S01]  /*0010*/  S2R R0, SR_TID.X ;  /* 0x0000000000007919 */ /* 0x000e620000002100 */
[----:B------:R-:W2:Y:S01]  /*0020*/  LDC.64 R4, c[0x0][0x218] ;  /* 0x00008600ff047b82 */ /* 0x000ea20000000a00 */
[----:B------:R-:W-:Y:S01]  /*0030*/  ULDC.64 UR4, c[0x0][0x208] ;  /* 0x0000820000047ab9 */ /* 0x000fe20000000a00 */
[----:B------:R-:W3:Y:S06]  /*0040*/  S2R R9, SR_CTAID.X ;  /* 0x0000000000097919 */ /* 0x000eec0000002500 */
[----:B------:R-:W4:Y:S01]  /*0050*/  LDC.64 R6, c[0x0][0x220] ;  /* 0x00008800ff067b82 */ /* 0x000f220000000a00 */
[----:B-1----:R-:W-:-:S02]  /*0060*/  LOP3.LUT R0, R0, 0x7f, RZ, 0xc0, !PT ;  /* 0x0000007f00007812 */ /* 0x002fc400078ec0ff */
[----:B---3--:R-:W-:-:S03]  /*0070*/  SHF.R.S32.HI R2, RZ, 0x18, R9 ;  /* 0x00000018ff027819 */ /* 0x008fc60000011409 */
[----:B------:R-:W-:Y:S01]  /*0080*/  IMAD R9, R9, 0x80, R0 ;  /* 0x0000008009097824 */ /* 0x000fe200078e0200 */
[----:B------:R-:W-:Y:S02]  /*0090*/  SGXT R0, R2, 0x1 ;  /* 0x000000010200781a */ /* 0x000fe40000000200 */
[----:B------:R-:W1:Y:S02]  /*00a0*/  LDC.64 R2, c[0x0][0x210] ;  /* 0x00008400ff027b82 */ /* 0x000e640000000a00 */
[----:B------:R-:W-:Y:S02]  /*00b0*/  ISETP.GE.AND P0, PT, R9, 0x100, PT ;  /* 0x000001000900780c */ /* 0x000fe40003f06270 */
[----:B------:R-:W-:-:S04]  /*00c0*/  LEA.HI R0, R0, R9, RZ, 0x4 ;  /* 0x0000000900007211 */ /* 0x000fc800078f20ff */
[----:B------:R-:W-:-:S04]  /*00d0*/  SHF.R.S32.HI R0, RZ, 0x4, R0 ;  /* 0x00000004ff007819 */ /* 0x000fc80000011400 */
[----:B------:R-:W-:-:S04]  /*00e0*/  LEA.HI R8, R0, R0, RZ, 0x2 ;  /* 0x0000000000087211 */ /* 0x000fc800078f10ff */
[----:B------:R-:W-:-:S05]  /*00f0*/  LOP3.LUT R11, R8, 0xfffffffc, RZ, 0xc0, !PT ;  /* 0xfffffffc080b7812 */ /* 0x000fca00078ec0ff */
[----:B------:R-:W-:Y:S02]  /*0100*/  IMAD.IADD R11, R0, 0x1, -R11 ;  /* 0x00000001000b7824 */ /* 0x000fe400078e0a0b */
[----:B------:R-:W-:Y:S02]  /*0110*/  IMAD.MOV.U32 R0, RZ, RZ, RZ ;  /* 0x000000ffff007224 */ /* 0x000fe400078e00ff */
[----:B--2---:R-:W-:Y:S01]  /*0120*/  IMAD.WIDE R4, R11, 0x4, R4 ;  /* 0x000000040b047825 */ /* 0x004fe200078e0204 */
[----:B------:R-:W-:-:S03]  /*0130*/  HFMA2.MMA R11, -RZ, RZ, 0, 0 ;  /* 0x00000000ff0b7435 */ /* 0x000fc600000001ff */
[----:B-1----:R-:W-:Y:S01]  /*0140*/  IMAD.WIDE R2, R9, 0x4, R2 ;  /* 0x0000000409027825 */ /* 0x002fe200078e0202 */
[----:B------:R-:W-:-:S03]  /*0150*/  MOV R8, RZ ;  /* 0x000000ff00087202 */ /* 0x000fc60000000f00 */
[----:B----4-:R-:W-:Y:S01]  /*0160*/  IMAD.WIDE R6, R9, 0x4, R6 ;  /* 0x0000000409067825 */ /* 0x010fe200078e0206 */
[----:B------:R-:W2:Y:S04]  /*0170*/  @!P0 LDG.E R0, desc[UR4][R2.64] ;  /* 0x0000000402008981 */ /* 0x000ea8000c1e1900 */
[----:B------:R-:W2:Y:S04]  /*0180*/  @!P0 LDG.E.EL R11, desc[UR4][R4.64] ;  /* 0x00000004040b8981 */ /* 0x000ea8000c2e1900 */
[----:B------:R-:W3:Y:S01]  /*0190*/  @!P0 LDG.E R8, desc[UR4][R6.64] ;  /* 0x0000000406088981 */ /* 0x000ee2000c1e1900 */
[----:B--2---:R-:W-:-:S04]  /*01a0*/  FADD R11, R11, R0 ;  /* 0x000000000b0b7221 */ /* 0x004fc80000000000 */
[----:B---3--:R-:W-:Y:S01]  /*01b0*/  FADD R11, R11, R8 ;  /* 0x000000080b0b7221 */ /* 0x008fe20000000000 */
[----:B------:R-:W-:Y:S06]  /*01c0*/  @P0 EXIT ;  /* 0x000000000000094d */ /* 0x000fec0003800000 */
[----:B------:R-:W-:Y:S01]  /*01d0*/  STG.E desc[UR4][R2.64], R11 ;  /* 0x0000000b02007986 */ /* 0x000fe2000c101904 */
[----:B------:R-:W-:Y:S05]  /*01e0*/  EXIT ;  /* 0x000000000000794d */ /* 0x000fea0003800000 */
.L_x_0:
[----:B------:R-:W-:-:S00]  /*01f0*/  BRA `(.L_x_0) ;  /* 0xfffffffc00fc7947 */ /* 0x000fc0000383ffff */
[----:B------:R-:W-:-:S00]  /*0200*/  NOP ;  /* 0x0000000000007918 */ /* 0x000fc00000000000 */
[----:B------:R-:W-:-:S00]  /*0210*/  NOP ;  /* 0x0000000000007918 */ /* 0x000fc00000000000 */
[----:B------:R-:W-:-:S00]  /*0220*/  NOP ;  /* 0x0000000000007918 */ /* 0x000fc00000000000 */
[----:B------:R-:W-:-:S00]  /*0230*/  NOP ;  /* 0x0000000000007918 */ /* 0x000fc00000000000 */
[----:B------:R-:W-:-:S00]  /*0240*/  NOP ;  /* 0x0000000000007918 */ /* 0x000fc00000000000 */
[----:B------:R-:W-:-:S00]  /*0250*/  NOP ;  /* 0x0000000000007918 */ /* 0x000fc00000000000 */
[----:B------:R-:W-:-:S00]  /*0260*/  NOP ;  /* 0x0000000000007918 */ /* 0x000fc00000000000 */
[----:B------:R-:W-:-:S00]  /*0270*/  NOP ;  /* 0x0000000000007918 */ /* 0x000fc00000000000 */
.L_x_1:


//--------------------- .nv.constant0.triton_poi_fused_add_convolution_3 --------------------------
	.section	.nv.constant0.triton_poi_fused_add_convolution_3,"a",@progbits
	.sectionflags	@""
	.align	4
.nv.constant0.triton_poi_fused_add_convolution_3:
	.zero		556
